	.target	sm_90a

	.elftype	@"ET_EXEC"


//--------------------- .note.nv.tkinfo           --------------------------
	.section	.note.nv.tkinfo,"",@"SHT_NOTE"
	.sectionflags	@"SHF_NOTE_NV_TKINFO"
	.tkinfo
        /*0018*/ 	.word	0x00000002
        /*0030*/ 	.string	""
        /*0030*/ 	.string	"ptxas"
        /*0030*/ 	.string	"Cuda compilation tools, release 13.0, V13.0.88"
        /*0030*/ 	.string	"Build cuda_13.0.r13.0/compiler.36424714_0"
        /*0030*/ 	.string	"-arch sm_90a -m 64 "



//--------------------- .note.nv.cuinfo           --------------------------
	.section	.note.nv.cuinfo,"",@"SHT_NOTE"
	.sectionflags	@"SHF_NOTE_NV_CUINFO"
        /*0018*/ 	.short	0x0002
        /*001a*/ 	.short	0x005a
        /*001c*/ 	.short	0x0082
	.zero		2


//--------------------- .nv.info                  --------------------------
	.section	.nv.info,"",@"SHT_CUDA_INFO"
	.align	4


	//----- nvinfo : EIATTR_REGCOUNT
	.align		4
        /*0000*/ 	.byte	0x04, 0x2f
        /*0002*/ 	.short	(.L_29 - .L_28)
	.align		4
.L_28:
        /*0004*/ 	.word	index@(_ZN2at6native25weight_int8pack_mm_kernelEPKfPKaS2_Pfiii)
        /*0008*/ 	.word	0x00000020


	//----- nvinfo : EIATTR_FRAME_SIZE
	.align		4
.L_29:
        /*000c*/ 	.byte	0x04, 0x11
        /*000e*/ 	.short	(.L_31 - .L_30)
	.align		4
.L_30:
        /*0010*/ 	.word	index@(_ZN2at6native25weight_int8pack_mm_kernelEPKfPKaS2_Pfiii)
        /*0014*/ 	.word	0x00000000


	//----- nvinfo : EIATTR_MIN_STACK_SIZE
	.align		4
.L_31:
        /*0018*/ 	.byte	0x04, 0x12
        /*001a*/ 	.short	(.L_33 - .L_32)
	.align		4
.L_32:
        /*001c*/ 	.word	index@(_ZN2at6native25weight_int8pack_mm_kernelEPKfPKaS2_Pfiii)
        /*0020*/ 	.word	0x00000000
.L_33:


//--------------------- .nv.compat                --------------------------
	.section	.nv.compat,"",@"SHT_CUDA_COMPAT_INFO"
	.align	4
        /*0000*/ 	.byte	0x02, 0x09, 0x01, 0x00, 0x02, 0x02, 0x01, 0x00, 0x02, 0x05, 0x05, 0x00, 0x03, 0x07, 0x01, 0x01
        /*0010*/ 	.byte	0x02, 0x03, 0x00, 0x00, 0x02, 0x06, 0x01, 0x00, 0x04, 0x0b, 0x08, 0x00, 0x00, 0x00, 0x00, 0x00
        /*0020*/ 	.byte	0x00, 0x00, 0x00, 0x00


//--------------------- .nv.info._ZN2at6native25weight_int8pack_mm_kernelEPKfPKaS2_Pfiii --------------------------
	.section	.nv.info._ZN2at6native25weight_int8pack_mm_kernelEPKfPKaS2_Pfiii,"",@"SHT_CUDA_INFO"
	.sectionflags	@""
	.align	4


	//----- nvinfo : EIATTR_CUDA_API_VERSION
	.align		4
        /*0000*/ 	.byte	0x04, 0x37
        /*0002*/ 	.short	(.L_35 - .L_34)
.L_34:
        /*0004*/ 	.word	0x00000082


	//----- nvinfo : EIATTR_KPARAM_INFO
	.align		4
.L_35:
        /*0008*/ 	.byte	0x04, 0x17
        /*000a*/ 	.short	(.L_37 - .L_36)
.L_36:
        /*000c*/ 	.word	0x00000000
        /*0010*/ 	.short	0x0006
        /*0012*/ 	.short	0x0028
        /*0014*/ 	.byte	0x00, 0xf0, 0x11, 0x00


	//----- nvinfo : EIATTR_KPARAM_INFO
	.align		4
.L_37:
        /*0018*/ 	.byte	0x04, 0x17
        /*001a*/ 	.short	(.L_39 - .L_38)
.L_38:
        /*001c*/ 	.word	0x00000000
        /*0020*/ 	.short	0x0005
        /*0022*/ 	.short	0x0024
        /*0024*/ 	.byte	0x00, 0xf0, 0x11, 0x00


	//----- nvinfo : EIATTR_KPARAM_INFO
	.align		4
.L_39:
        /*0028*/ 	.byte	0x04, 0x17
        /*002a*/ 	.short	(.L_41 - .L_40)
.L_40:
        /*002c*/ 	.word	0x00000000
        /*0030*/ 	.short	0x0004
        /*0032*/ 	.short	0x0020
        /*0034*/ 	.byte	0x00, 0xf0, 0x11, 0x00


	//----- nvinfo : EIATTR_KPARAM_INFO
	.align		4
.L_41:
        /*0038*/ 	.byte	0x04, 0x17
        /*003a*/ 	.short	(.L_43 - .L_42)
.L_42:
        /*003c*/ 	.word	0x00000000
        /*0040*/ 	.short	0x0003
        /*0042*/ 	.short	0x0018
        /*0044*/ 	.byte	0x00, 0xf0, 0x21, 0x00


	//----- nvinfo : EIATTR_KPARAM_INFO
	.align		4
.L_43:
        /*0048*/ 	.byte	0x04, 0x17
        /*004a*/ 	.short	(.L_45 - .L_44)
.L_44:
        /*004c*/ 	.word	0x00000000
        /*0050*/ 	.short	0x0002
        /*0052*/ 	.short	0x0010
        /*0054*/ 	.byte	0x00, 0xf0, 0x21, 0x00


	//----- nvinfo : EIATTR_KPARAM_INFO
	.align		4
.L_45:
        /*0058*/ 	.byte	0x04, 0x17
        /*005a*/ 	.short	(.L_47 - .L_46)
.L_46:
        /*005c*/ 	.word	0x00000000
        /*0060*/ 	.short	0x0001
        /*0062*/ 	.short	0x0008
        /*0064*/ 	.byte	0x00, 0xf0, 0x21, 0x00


	//----- nvinfo : EIATTR_KPARAM_INFO
	.align		4
.L_47:
        /*0068*/ 	.byte	0x04, 0x17
        /*006a*/ 	.short	(.L_49 - .L_48)
.L_48:
        /*006c*/ 	.word	0x00000000
        /*0070*/ 	.short	0x0000
        /*0072*/ 	.short	0x0000
        /*0074*/ 	.byte	0x00, 0xf0, 0x21, 0x00


	//----- nvinfo : EIATTR_SPARSE_MMA_MASK
	.align		4
.L_49:
        /*0078*/ 	.byte	0x03, 0x50
        /*007a*/ 	.short	0x0000


	//----- nvinfo : EIATTR_MAXREG_COUNT
	.align		4
        /*007c*/ 	.byte	0x03, 0x1b
        /*007e*/ 	.short	0x00ff


	//----- nvinfo : EIATTR_MERCURY_ISA_VERSION
	.align		4
        /*0080*/ 	.byte	0x03, 0x5f
        /*0082*/ 	.short	0x0101


	//----- nvinfo : EIATTR_EXIT_INSTR_OFFSETS
	.align		4
        /*0084*/ 	.byte	0x04, 0x1c
        /*0086*/ 	.short	(.L_51 - .L_50)


	//   ....[0]....
.L_50:
        /*0088*/ 	.word	0x000000d0


	//   ....[1]....
        /*008c*/ 	.word	0x00000db0


	//----- nvinfo : EIATTR_CBANK_PARAM_SIZE
	.align		4
.L_51:
        /*0090*/ 	.byte	0x03, 0x19
        /*0092*/ 	.short	0x002c


	//----- nvinfo : EIATTR_PARAM_CBANK
	.align		4
        /*0094*/ 	.byte	0x04, 0x0a
        /*0096*/ 	.short	(.L_53 - .L_52)
	.align		4
.L_52:
        /*0098*/ 	.word	index@(.nv.constant0._ZN2at6native25weight_int8pack_mm_kernelEPKfPKaS2_Pfiii)
        /*009c*/ 	.short	0x0210
        /*009e*/ 	.short	0x002c


	//----- nvinfo : EIATTR_SW_WAR
	.align		4
.L_53:
        /*00a0*/ 	.byte	0x04, 0x36
        /*00a2*/ 	.short	(.L_55 - .L_54)
.L_54:
        /*00a4*/ 	.word	0x00000008
.L_55:


//--------------------- .nv.callgraph             --------------------------
	.section	.nv.callgraph,"",@"SHT_CUDA_CALLGRAPH"
	.align	4
	.sectionentsize	8
	.align		4
        /*0000*/ 	.word	0x00000000
	.align		4
        /*0004*/ 	.word	0xffffffff
	.align		4
        /*0008*/ 	.word	0x00000000
	.align		4
        /*000c*/ 	.word	0xfffffffe
	.align		4
        /*0010*/ 	.word	0x00000000
	.align		4
        /*0014*/ 	.word	0xfffffffd
	.align		4
        /*0018*/ 	.word	0x00000000
	.align		4
        /*001c*/ 	.word	0xfffffffc


//--------------------- .nv.constant4             --------------------------
	.section	.nv.constant4,"a",@progbits
	.align	8
	.align		8
.nv.constant4:
        /*0000*/ 	.dword	_ZN39_INTERNAL_fa692857_9_int8mm_cu_1fafbbe54cuda3std3__45__cpo5beginE
	.align		8
        /*0008*/ 	.dword	_ZN39_INTERNAL_fa692857_9_int8mm_cu_1fafbbe54cuda3std3__45__cpo3endE
	.align		8
        /*0010*/ 	.dword	_ZN39_INTERNAL_fa692857_9_int8mm_cu_1fafbbe54cuda3std3__45__cpo6cbeginE
	.align		8
        /*0018*/ 	.dword	_ZN39_INTERNAL_fa692857_9_int8mm_cu_1fafbbe54cuda3std3__45__cpo4cendE
	.align		8
        /*0020*/ 	.dword	_ZN39_INTERNAL_fa692857_9_int8mm_cu_1fafbbe54cuda3std3__45__cpo6rbeginE
	.align		8
        /*0028*/ 	.dword	_ZN39_INTERNAL_fa692857_9_int8mm_cu_1fafbbe54cuda3std3__45__cpo4rendE
	.align		8
        /*0030*/ 	.dword	_ZN39_INTERNAL_fa692857_9_int8mm_cu_1fafbbe54cuda3std3__45__cpo7crbeginE
	.align		8
        /*0038*/ 	.dword	_ZN39_INTERNAL_fa692857_9_int8mm_cu_1fafbbe54cuda3std3__45__cpo5crendE
	.align		8
        /*0040*/ 	.dword	_ZN39_INTERNAL_fa692857_9_int8mm_cu_1fafbbe54cuda3std3__441_GLOBAL__N__fa692857_9_int8mm_cu_1fafbbe56ignoreE
	.align		8
        /*0048*/ 	.dword	_ZN39_INTERNAL_fa692857_9_int8mm_cu_1fafbbe54cuda3std3__419piecewise_constructE
	.align		8
        /*0050*/ 	.dword	_ZN39_INTERNAL_fa692857_9_int8mm_cu_1fafbbe54cuda3std3__48in_placeE
	.align		8
        /*0058*/ 	.dword	_ZN39_INTERNAL_fa692857_9_int8mm_cu_1fafbbe54cuda3std3__420unreachable_sentinelE
	.align		8
        /*0060*/ 	.dword	_ZN39_INTERNAL_fa692857_9_int8mm_cu_1fafbbe54cuda3std6ranges3__45__cpo4swapE
	.align		8
        /*0068*/ 	.dword	_ZN39_INTERNAL_fa692857_9_int8mm_cu_1fafbbe54cuda3std6ranges3__45__cpo9iter_moveE
	.align		8
        /*0070*/ 	.dword	_ZN39_INTERNAL_fa692857_9_int8mm_cu_1fafbbe54cuda3std6ranges3__45__cpo5beginE
	.align		8
        /*0078*/ 	.dword	_ZN39_INTERNAL_fa692857_9_int8mm_cu_1fafbbe54cuda3std6ranges3__45__cpo3endE
	.align		8
        /*0080*/ 	.dword	_ZN39_INTERNAL_fa692857_9_int8mm_cu_1fafbbe54cuda3std6ranges3__45__cpo6cbeginE
	.align		8
        /*0088*/ 	.dword	_ZN39_INTERNAL_fa692857_9_int8mm_cu_1fafbbe54cuda3std6ranges3__45__cpo4cendE
	.align		8
        /*0090*/ 	.dword	_ZN39_INTERNAL_fa692857_9_int8mm_cu_1fafbbe54cuda3std6ranges3__45__cpo7advanceE
	.align		8
        /*0098*/ 	.dword	_ZN39_INTERNAL_fa692857_9_int8mm_cu_1fafbbe54cuda3std6ranges3__45__cpo9iter_swapE
	.align		8
        /*00a0*/ 	.dword	_ZN39_INTERNAL_fa692857_9_int8mm_cu_1fafbbe54cuda3std6ranges3__45__cpo4nextE
	.align		8
        /*00a8*/ 	.dword	_ZN39_INTERNAL_fa692857_9_int8mm_cu_1fafbbe54cuda3std6ranges3__45__cpo4prevE
	.align		8
        /*00b0*/ 	.dword	_ZN39_INTERNAL_fa692857_9_int8mm_cu_1fafbbe54cuda3std6ranges3__45__cpo4dataE
	.align		8
        /*00b8*/ 	.dword	_ZN39_INTERNAL_fa692857_9_int8mm_cu_1fafbbe54cuda3std6ranges3__45__cpo5cdataE
	.align		8
        /*00c0*/ 	.dword	_ZN39_INTERNAL_fa692857_9_int8mm_cu_1fafbbe54cuda3std6ranges3__45__cpo4sizeE
	.align		8
        /*00c8*/ 	.dword	_ZN39_INTERNAL_fa692857_9_int8mm_cu_1fafbbe54cuda3std6ranges3__45__cpo5ssizeE
	.align		8
        /*00d0*/ 	.dword	_ZN39_INTERNAL_fa692857_9_int8mm_cu_1fafbbe54cuda3std6ranges3__45__cpo8distanceE
	.align		8
        /*00d8*/ 	.dword	_ZN39_INTERNAL_fa692857_9_int8mm_cu_1fafbbe56thrust23THRUST_300001_SM_900_NS6system6detail10sequential3seqE


//--------------------- .text._ZN2at6native25weight_int8pack_mm_kernelEPKfPKaS2_Pfiii --------------------------
	.section	.text._ZN2at6native25weight_int8pack_mm_kernelEPKfPKaS2_Pfiii,"ax",@progbits
	.align	128
        .global         _ZN2at6native25weight_int8pack_mm_kernelEPKfPKaS2_Pfiii
        .type           _ZN2at6native25weight_int8pack_mm_kernelEPKfPKaS2_Pfiii,@function
        .size           _ZN2at6native25weight_int8pack_mm_kernelEPKfPKaS2_Pfiii,(.L_x_8 - _ZN2at6native25weight_int8pack_mm_kernelEPKfPKaS2_Pfiii)
        .other          _ZN2at6native25weight_int8pack_mm_kernelEPKfPKaS2_Pfiii,@"STO_CUDA_ENTRY STV_DEFAULT"
_ZN2at6native25weight_int8pack_mm_kernelEPKfPKaS2_Pfiii:
.text._ZN2at6native25weight_int8pack_mm_kernelEPKfPKaS2_Pfiii:
[----:B------:R-:W-:Y:S01]  /*0000*/  LDC R1, c[0x0][0x28] ;  /* 0x00000a00ff017b82 */ /* 0x000fe20000000800 */
[----:B------:R-:W0:Y:S01]  /*0010*/  S2R R0, SR_CTAID.X ;  /* 0x0000000000007919 */ /* 0x000e220000002500 */
[----:B------:R-:W-:Y:S01]  /*0020*/  ULDC UR4, c[0x0][0x4] ;  /* 0x0000010000047ab9 */ /* 0x000fe20000000800 */
[----:B------:R-:W-:Y:S01]  /*0030*/  ULDC UR5, c[0x0][0x0] ;  /* 0x0000000000057ab9 */ /* 0x000fe20000000800 */
[----:B------:R-:W0:Y:S01]  /*0040*/  S2R R3, SR_TID.X ;  /* 0x0000000000037919 */ /* 0x000e220000002100 */
[----:B------:R-:W1:Y:S01]  /*0050*/  S2R R7, SR_CTAID.Y ;  /* 0x0000000000077919 */ /* 0x000e620000002600 */
[----:B------:R-:W1:Y:S01]  /*0060*/  S2R R2, SR_TID.Y ;  /* 0x0000000000027919 */ /* 0x000e620000002200 */
[----:B0-----:R-:W-:Y:S01]  /*0070*/  IMAD R0, R0, UR5, R3 ;  /* 0x0000000500007c24 */ /* 0x001fe2000f8e0203 */
[----:B------:R-:W-:-:S04]  /*0080*/  ULDC UR5, c[0x0][0x238] ;  /* 0x00008e0000057ab9 */ /* 0x000fc80000000800 */
[----:B------:R-:W-:Y:S01]  /*0090*/  ISETP.GE.AND P0, PT, R0, UR5, PT ;  /* 0x0000000500007c0c */ /* 0x000fe2000bf06270 */
[----:B-1----:R-:W-:Y:S01]  /*00a0*/  IMAD R7, R7, UR4, R2 ;  /* 0x0000000407077c24 */ /* 0x002fe2000f8e0202 */
[----:B------:R-:W-:-:S04]  /*00b0*/  ULDC UR4, c[0x0][0x230] ;  /* 0x00008c0000047ab9 */ /* 0x000fc80000000800 */
[----:B------:R-:W-:-:S13]  /*00c0*/  ISETP.GE.OR P0, PT, R7, UR4, P0 ;  /* 0x0000000407007c0c */ /* 0x000fda0008706670 */
[----:B------:R-:W-:Y:S05]  /*00d0*/  @P0 EXIT ;  /* 0x000000000000094d */ /* 0x000fea0003800000 */
[----:B------:R-:W0:Y:S01]  /*00e0*/  LDC R6, c[0x0][0x234] ;  /* 0x00008d00ff067b82 */ /* 0x000e220000000800 */
[----:B------:R-:W-:Y:S01]  /*00f0*/  ULDC.64 UR6, c[0x0][0x208] ;  /* 0x0000820000067ab9 */ /* 0x000fe20000000a00 */
[----:B------:R-:W-:Y:S01]  /*0100*/  HFMA2.MMA R10, -RZ, RZ, 0, 0 ;  /* 0x00000000ff0a7435 */ /* 0x000fe200000001ff */
[----:B0-----:R-:W-:-:S13]  /*0110*/  ISETP.GE.AND P0, PT, R6, 0x1, PT ;  /* 0x000000010600780c */ /* 0x001fda0003f06270 */
[----:B------:R-:W-:Y:S05]  /*0120*/  @!P0 BRA `(.L_x_0) ;  /* 0x0000000c00008947 */ /* 0x000fea0003800000 */
[C---:B------:R-:W-:Y:S01]  /*0130*/  IADD3 R2, R6.reuse, -0x1, RZ ;  /* 0xffffffff06027810 */ /* 0x040fe20007ffe0ff */
[----:B------:R-:W-:Y:S01]  /*0140*/  UMOV UR4, URZ ;  /* 0x0000003f00047c82 */ /* 0x000fe20008000000 */
[----:B------:R-:W-:Y:S02]  /*0150*/  LOP3.LUT R9, R6, 0x3, RZ, 0xc0, !PT ;  /* 0x0000000306097812 */ /* 0x000fe400078ec0ff */
[----:B------:R-:W-:Y:S02]  /*0160*/  ISETP.GE.U32.AND P0, PT, R2, 0x3, PT ;  /* 0x000000030200780c */ /* 0x000fe40003f06070 */
[----:B------:R-:W-:-:S11]  /*0170*/  MOV R10, RZ ;  /* 0x000000ff000a7202 */ /* 0x000fd60000000f00 */
[----:B------:R-:W-:Y:S05]  /*0180*/  @!P0 BRA `(.L_x_1) ;  /* 0x0000000800808947 */ /* 0x000fea0003800000 */
[----:B------:R-:W0:Y:S01]  /*0190*/  LDC.64 R2, c[0x0][0x210] ;  /* 0x00008400ff027b82 */ /* 0x000e220000000a00 */
[-C--:B------:R-:W-:Y:S01]  /*01a0*/  IADD3 R8, -R9, R6.reuse, RZ ;  /* 0x0000000609087210 */ /* 0x080fe20007ffe1ff */
[-C--:B------:R-:W-:Y:S01]  /*01b0*/  IMAD R23, R0, R6.reuse, RZ ;  /* 0x0000000600177224 */ /* 0x080fe200078e02ff */
[----:B------:R-:W-:Y:S01]  /*01c0*/  UMOV UR4, URZ ;  /* 0x0000003f00047c82 */ /* 0x000fe20008000000 */
[----:B------:R-:W-:Y:S01]  /*01d0*/  IMAD R5, R7, R6, RZ ;  /* 0x0000000607057224 */ /* 0x000fe200078e02ff */
[----:B------:R-:W-:Y:S01]  /*01e0*/  ISETP.GT.AND P0, PT, R8, RZ, PT ;  /* 0x000000ff0800720c */ /* 0x000fe20003f04270 */
[----:B------:R-:W-:Y:S01]  /*01f0*/  ULDC.64 UR8, c[0x0][0x218] ;  /* 0x0000860000087ab9 */ /* 0x000fe20000000a00 */
[----:B------:R-:W-:Y:S01]  /*0200*/  IMAD.MOV.U32 R10, RZ, RZ, RZ ;  /* 0x000000ffff0a7224 */ /* 0x000fe200078e00ff */
[----:B------:R-:W-:Y:S01]  /*0210*/  SHF.R.S32.HI R24, RZ, 0x1f, R23 ;  /* 0x0000001fff187819 */ /* 0x000fe20000011417 */
[----:B0-----:R-:W-:-:S09]  /*0220*/  IMAD.WIDE R2, R5, 0x4, R2 ;  /* 0x0000000405027825 */ /* 0x001fd200078e0202 */
[----:B------:R-:W-:Y:S05]  /*0230*/  @!P0 BRA `(.L_x_2) ;  /* 0x0000000400ec8947 */ /* 0x000fea0003800000 */
[----:B------:R-:W-:Y:S02]  /*0240*/  ISETP.GT.AND P1, PT, R8, 0xc, PT ;  /* 0x0000000c0800780c */ /* 0x000fe40003f24270 */
[----:B------:R-:W-:-:S11]  /*0250*/  PLOP3.LUT P0, PT, PT, PT, PT, 0x80, 0x0 ;  /* 0x000000000000781c */ /* 0x000fd60003f0f070 */
[----:B------:R-:W-:Y:S05]  /*0260*/  @!P1 BRA `(.L_x_3) ;  /* 0x00000004002c9947 */ /* 0x000fea0003800000 */
[----:B------:R-:W-:-:S13]  /*0270*/  PLOP3.LUT P0, PT, PT, PT, PT, 0x8, 0x0 ;  /* 0x000000000000781c */ /* 0x000fda0003f0e170 */
.L_x_4:
[----:B------:R-:W-:Y:S01]  /*0280*/  IADD3 R4, P1, R23, UR8, RZ ;  /* 0x0000000817047c10 */ /* 0x000fe2000ff3e0ff */
[----:B------:R-:W2:Y:S03]  /*0290*/  LDG.E R22, desc[UR6][R2.64] ;  /* 0x0000000602167981 */ /* 0x000ea6000c1e1900 */
[----:B------:R-:W-:Y:S01]  /*02a0*/  IADD3.X R5, R24, UR9, RZ, P1, !PT ;  /* 0x0000000918057c10 */ /* 0x000fe20008ffe4ff */
[----:B------:R-:W3:Y:S04]  /*02b0*/  LDG.E R11, desc[UR6][R2.64+0x4] ;  /* 0x00000406020b7981 */ /* 0x000ee8000c1e1900 */
[----:B------:R-:W4:Y:S04]  /*02c0*/  LDG.E.S8 R28, desc[UR6][R4.64] ;  /* 0x00000006041c7981 */ /* 0x000f28000c1e1300 */
[----:B------:R-:W5:Y:S04]  /*02d0*/  LDG.E.S8 R25, desc[UR6][R4.64+0x1] ;  /* 0x0000010604197981 */ /* 0x000f68000c1e1300 */
[----:B------:R-:W3:Y:S04]  /*02e0*/  LDG.E.S8 R26, desc[UR6][R4.64+0x2] ;  /* 0x00000206041a7981 */ /* 0x000ee8000c1e1300 */
[----:B------:R-:W3:Y:S04]  /*02f0*/  LDG.E.S8 R19, desc[UR6][R4.64+0x3] ;  /* 0x0000030604137981 */ /* 0x000ee8000c1e1300 */
[----:B------:R-:W3:Y:S04]  /*0300*/  LDG.E.S8 R18, desc[UR6][R4.64+0x4] ;  /* 0x0000040604127981 */ /* 0x000ee8000c1e1300 */
[----:B------:R-:W3:Y:S04]  /*0310*/  LDG.E.S8 R20, desc[UR6][R4.64+0x5] ;  /* 0x0000050604147981 */ /* 0x000ee8000c1e1300 */
[----:B------:R-:W3:Y:S04]  /*0320*/  LDG.E R14, desc[UR6][R2.64+0x8] ;  /* 0x00000806020e7981 */ /* 0x000ee8000c1e1900 */
[----:B------:R-:W3:Y:S04]  /*0330*/  LDG.E.S8 R21, desc[UR6][R4.64+0x6] ;  /* 0x0000060604157981 */ /* 0x000ee8000c1e1300 */
[----:B------:R-:W3:Y:S04]  /*0340*/  LDG.E R16, desc[UR6][R2.64+0xc] ;  /* 0x00000c0602107981 */ /* 0x000ee8000c1e1900 */
[----:B------:R-:W3:Y:S04]  /*0350*/  LDG.E R17, desc[UR6][R2.64+0x10] ;  /* 0x0000100602117981 */ /* 0x000ee8000c1e1900 */
[----:B------:R-:W3:Y:S04]  /*0360*/  LDG.E R15, desc[UR6][R2.64+0x14] ;  /* 0x00001406020f7981 */ /* 0x000ee8000c1e1900 */
[----:B------:R-:W3:Y:S01]  /*0370*/  LDG.E.S8 R12, desc[UR6][R4.64+0x7] ;  /* 0x00000706040c7981 */ /* 0x000ee2000c1e1300 */
[----:B----4-:R-:W2:Y:S02]  /*0380*/  I2F.S16 R13, R28 ;  /* 0x0000001c000d7306 */ /* 0x010ea40000101400 */
[----:B--2---:R-:W-:-:S02]  /*0390*/  FFMA.FTZ R22, R13, R22, R10 ;  /* 0x000000160d167223 */ /* 0x004fc4000001000a */
[----:B------:R-:W2:Y:S04]  /*03a0*/  LDG.E R13, desc[UR6][R2.64+0x18] ;  /* 0x00001806020d7981 */ /* 0x000ea8000c1e1900 */
[----:B------:R-:W4:Y:S01]  /*03b0*/  LDG.E R10, desc[UR6][R2.64+0x1c] ;  /* 0x00001c06020a7981 */ /* 0x000f22000c1e1900 */
[----:B-----5:R-:W0:Y:S08]  /*03c0*/  I2F.S16 R25, R25 ;  /* 0x0000001900197306 */ /* 0x020e300000101400 */
[----:B---3--:R1:W3:Y:S08]  /*03d0*/  I2F.S16 R27, R26 ;  /* 0x0000001a001b7306 */ /* 0x0082f00000101400 */
[----:B------:R-:W5:Y:S01]  /*03e0*/  I2F.S16 R19, R19 ;  /* 0x0000001300137306 */ /* 0x000f620000101400 */
[----:B0-----:R-:W-:Y:S01]  /*03f0*/  FFMA.FTZ R22, R25, R11, R22 ;  /* 0x0000000b19167223 */ /* 0x001fe20000010016 */
[----:B-1----:R-:W4:Y:S04]  /*0400*/  LDG.E R26, desc[UR6][R2.64+0x30] ;  /* 0x00003006021a7981 */ /* 0x002f28000c1e1900 */
[----:B------:R-:W4:Y:S02]  /*0410*/  LDG.E.S8 R11, desc[UR6][R4.64+0x8] ;  /* 0x00000806040b7981 */ /* 0x000f24000c1e1300 */
[----:B------:R-:W0:Y:S01]  /*0420*/  I2F.S16 R18, R18 ;  /* 0x0000001200127306 */ /* 0x000e220000101400 */
[----:B---3--:R-:W-:Y:S01]  /*0430*/  FFMA.FTZ R28, R27, R14, R22 ;  /* 0x0000000e1b1c7223 */ /* 0x008fe20000010016 */
[----:B------:R-:W3:Y:S04]  /*0440*/  LDG.E.S8 R25, desc[UR6][R4.64+0xf] ;  /* 0x00000f0604197981 */ /* 0x000ee8000c1e1300 */
[----:B------:R-:W3:Y:S02]  /*0450*/  LDG.E.S8 R14, desc[UR6][R4.64+0x9] ;  /* 0x00000906040e7981 */ /* 0x000ee4000c1e1300 */
[----:B------:R-:W1:Y:S01]  /*0460*/  I2F.S16 R20, R20 ;  /* 0x0000001400147306 */ /* 0x000e620000101400 */
[----:B-----5:R-:W-:-:S02]  /*0470*/  FFMA.FTZ R27, R19, R16, R28 ;  /* 0x00000010131b7223 */ /* 0x020fc4000001001c */
[----:B------:R-:W5:Y:S04]  /*0480*/  LDG.E.S8 R16, desc[UR6][R4.64+0xa] ;  /* 0x00000a0604107981 */ /* 0x000f68000c1e1300 */
[----:B------:R-:W5:Y:S01]  /*0490*/  LDG.E.S8 R19, desc[UR6][R4.64+0xb] ;  /* 0x00000b0604137981 */ /* 0x000f62000c1e1300 */
[----:B------:R1:W2:Y:S01]  /*04a0*/  I2F.S16 R22, R21 ;  /* 0x0000001500167306 */ /* 0x0002a20000101400 */
[----:B0-----:R-:W-:Y:S02]  /*04b0*/  FFMA.FTZ R27, R18, R17, R27 ;  /* 0x00000011121b7223 */ /* 0x001fe4000001001b */
[----:B------:R-:W5:Y:S04]  /*04c0*/  LDG.E R17, desc[UR6][R2.64+0x20] ;  /* 0x0000200602117981 */ /* 0x000f68000c1e1900 */
[----:B------:R-:W5:Y:S01]  /*04d0*/  LDG.E.S8 R18, desc[UR6][R4.64+0xc] ;  /* 0x00000c0604127981 */ /* 0x000f62000c1e1300 */
[----:B-1----:R-:W-:Y:S01]  /*04e0*/  FFMA.FTZ R27, R20, R15, R27 ;  /* 0x0000000f141b7223 */ /* 0x002fe2000001001b */
[----:B------:R-:W4:Y:S02]  /*04f0*/  I2F.S16 R29, R12 ;  /* 0x0000000c001d7306 */ /* 0x000f240000101400 */
[----:B------:R-:W5:Y:S04]  /*0500*/  LDG.E R20, desc[UR6][R2.64+0x24] ;  /* 0x0000240602147981 */ /* 0x000f68000c1e1900 */
[----:B------:R-:W5:Y:S04]  /*0510*/  LDG.E.S8 R15, desc[UR6][R4.64+0xd] ;  /* 0x00000d06040f7981 */ /* 0x000f68000c1e1300 */
[----:B------:R-:W5:Y:S01]  /*0520*/  LDG.E R21, desc[UR6][R2.64+0x2c] ;  /* 0x00002c0602157981 */ /* 0x000f62000c1e1900 */
[----:B--2---:R-:W-:-:S03]  /*0530*/  FFMA.FTZ R28, R22, R13, R27 ;  /* 0x0000000d161c7223 */ /* 0x004fc6000001001b */
[----:B------:R-:W2:Y:S04]  /*0540*/  LDG.E R22, desc[UR6][R2.64+0x28] ;  /* 0x0000280602167981 */ /* 0x000ea8000c1e1900 */
[----:B------:R-:W2:Y:S01]  /*0550*/  LDG.E.S8 R13, desc[UR6][R4.64+0xe] ;  /* 0x00000e06040d7981 */ /* 0x000ea2000c1e1300 */
[----:B----4-:R-:W-:-:S03]  /*0560*/  FFMA.FTZ R29, R29, R10, R28 ;  /* 0x0000000a1d1d7223 */ /* 0x010fc6000001001c */
[----:B------:R-:W4:Y:S04]  /*0570*/  LDG.E R28, desc[UR6][R2.64+0x34] ;  /* 0x00003406021c7981 */ /* 0x000f28000c1e1900 */
[----:B------:R-:W4:Y:S04]  /*0580*/  LDG.E R10, desc[UR6][R2.64+0x38] ;  /* 0x00003806020a7981 */ /* 0x000f28000c1e1900 */
[----:B------:R0:W4:Y:S01]  /*0590*/  LDG.E R27, desc[UR6][R2.64+0x3c] ;  /* 0x00003c06021b7981 */ /* 0x000122000c1e1900 */
[----:B------:R-:W1:Y:S08]  /*05a0*/  I2F.S16 R12, R11 ;  /* 0x0000000b000c7306 */ /* 0x000e700000101400 */
[----:B---3--:R-:W3:Y:S08]  /*05b0*/  I2F.S16 R14, R14 ;  /* 0x0000000e000e7306 */ /* 0x008ef00000101400 */
[----:B-----5:R-:W2:Y:S01]  /*05c0*/  I2F.S16 R16, R16 ;  /* 0x0000001000107306 */ /* 0x020ea20000101400 */
[----:B-1----:R-:W-:-:S07]  /*05d0*/  FFMA.FTZ R17, R12, R17, R29 ;  /* 0x000000110c117223 */ /* 0x002fce000001001d */
[----:B------:R-:W1:Y:S01]  /*05e0*/  I2F.S16 R19, R19 ;  /* 0x0000001300137306 */ /* 0x000e620000101400 */
[----:B---3--:R-:W-:-:S07]  /*05f0*/  FFMA.FTZ R17, R14, R20, R17 ;  /* 0x000000140e117223 */ /* 0x008fce0000010011 */
[----:B------:R-:W3:Y:S01]  /*0600*/  I2F.S16 R18, R18 ;  /* 0x0000001200127306 */ /* 0x000ee20000101400 */
[----:B------:R-:W-:-:S07]  /*0610*/  IADD3 R8, R8, -0x10, RZ ;  /* 0xfffffff008087810 */ /* 0x000fce0007ffe0ff */
[----:B------:R-:W4:Y:S01]  /*0620*/  I2F.S16 R15, R15 ;  /* 0x0000000f000f7306 */ /* 0x000f220000101400 */
[----:B------:R-:W-:-:S07]  /*0630*/  ISETP.GT.AND P1, PT, R8, 0xc, PT ;  /* 0x0000000c0800780c */ /* 0x000fce0003f24270 */
[----:B------:R-:W-:Y:S01]  /*0640*/  I2F.S16 R25, R25 ;  /* 0x0000001900197306 */ /* 0x000fe20000101400 */
[----:B------:R-:W-:Y:S01]  /*0650*/  UIADD3 UR8, UP0, UR8, 0x10, URZ ;  /* 0x0000001008087890 */ /* 0x000fe2000ff1e03f */
[----:B0-----:R-:W-:Y:S01]  /*0660*/  IADD3 R2, P2, R2, 0x40, RZ ;  /* 0x0000004002027810 */ /* 0x001fe20007f5e0ff */
[----:B------:R-:W-:Y:S02]  /*0670*/  UIADD3 UR4, UR4, 0x10, URZ ;  /* 0x0000001004047890 */ /* 0x000fe4000fffe03f */
[----:B------:R-:W-:Y:S01]  /*0680*/  UIADD3.X UR9, URZ, UR9, URZ, UP0, !UPT ;  /* 0x000000093f097290 */ /* 0x000fe200087fe43f */
[----:B------:R-:W-:Y:S01]  /*0690*/  IADD3.X R3, RZ, R3, RZ, P2, !PT ;  /* 0x00000003ff037210 */ /* 0x000fe200017fe4ff */
[----:B--2---:R-:W-:Y:S01]  /*06a0*/  FFMA.FTZ R22, R16, R22, R17 ;  /* 0x0000001610167223 */ /* 0x004fe20000010011 */
[----:B------:R-:W0:Y:S03]  /*06b0*/  I2F.S16 R4, R13 ;  /* 0x0000000d00047306 */ /* 0x000e260000101400 */
[----:B-1----:R-:W-:-:S04]  /*06c0*/  FFMA.FTZ R21, R19, R21, R22 ;  /* 0x0000001513157223 */ /* 0x002fc80000010016 */
[----:B---3--:R-:W-:-:S04]  /*06d0*/  FFMA.FTZ R26, R18, R26, R21 ;  /* 0x0000001a121a7223 */ /* 0x008fc80000010015 */
[----:B----4-:R-:W-:-:S04]  /*06e0*/  FFMA.FTZ R5, R15, R28, R26 ;  /* 0x0000001c0f057223 */ /* 0x010fc8000001001a */
[----:B0-----:R-:W-:-:S04]  /*06f0*/  FFMA.FTZ R10, R4, R10, R5 ;  /* 0x0000000a040a7223 */ /* 0x001fc80000010005 */
[----:B------:R-:W-:Y:S01]  /*0700*/  FFMA.FTZ R10, R25, R27, R10 ;  /* 0x0000001b190a7223 */ /* 0x000fe2000001000a */
[----:B------:R-:W-:Y:S06]  /*0710*/  @P1 BRA `(.L_x_4) ;  /* 0xfffffff800d81947 */ /* 0x000fec000383ffff */
.L_x_3:
[----:B------:R-:W-:-:S13]  /*0720*/  ISETP.GT.AND P1, PT, R8, 0x4, PT ;  /* 0x000000040800780c */ /* 0x000fda0003f24270 */
[----:B------:R-:W-:Y:S05]  /*0730*/  @!P1 BRA `(.L_x_5) ;  /* 0x0000000000a49947 */ /* 0x000fea0003800000 */
[----:B------:R-:W-:Y:S01]  /*0740*/  IADD3 R4, P0, R23, UR8, RZ ;  /* 0x0000000817047c10 */ /* 0x000fe2000ff1e0ff */
[----:B------:R-:W2:Y:S03]  /*0750*/  LDG.E R17, desc[UR6][R2.64] ;  /* 0x0000000602117981 */ /* 0x000ea6000c1e1900 */
[----:B------:R-:W-:Y:S01]  /*0760*/  IADD3.X R5, R24, UR9, RZ, P0, !PT ;  /* 0x0000000918057c10 */ /* 0x000fe200087fe4ff */
[----:B------:R-:W3:Y:S04]  /*0770*/  LDG.E R16, desc[UR6][R2.64+0x4] ;  /* 0x0000040602107981 */ /* 0x000ee8000c1e1900 */
[----:B------:R-:W4:Y:S04]  /*0780*/  LDG.E.S8 R27, desc[UR6][R4.64] ;  /* 0x00000006041b7981 */ /* 0x000f28000c1e1300 */
[----:B------:R-:W5:Y:S04]  /*0790*/  LDG.E.S8 R25, desc[UR6][R4.64+0x1] ;  /* 0x0000010604197981 */ /* 0x000f68000c1e1300 */
[----:B------:R-:W2:Y:S04]  /*07a0*/  LDG.E.S8 R28, desc[UR6][R4.64+0x2] ;  /* 0x00000206041c7981 */ /* 0x000ea8000c1e1300 */
[----:B------:R-:W3:Y:S04]  /*07b0*/  LDG.E.S8 R26, desc[UR6][R4.64+0x3] ;  /* 0x00000306041a7981 */ /* 0x000ee8000c1e1300 */
[----:B------:R-:W3:Y:S04]  /*07c0*/  LDG.E.S8 R18, desc[UR6][R4.64+0x4] ;  /* 0x0000040604127981 */ /* 0x000ee8000c1e1300 */
[----:B------:R-:W3:Y:S04]  /*07d0*/  LDG.E.S8 R12, desc[UR6][R4.64+0x5] ;  /* 0x00000506040c7981 */ /* 0x000ee8000c1e1300 */
[----:B------:R-:W3:Y:S04]  /*07e0*/  LDG.E R15, desc[UR6][R2.64+0x8] ;  /* 0x00000806020f7981 */ /* 0x000ee8000c1e1900 */
[----:B------:R-:W3:Y:S04]  /*07f0*/  LDG.E.S8 R11, desc[UR6][R4.64+0x6] ;  /* 0x00000606040b7981 */ /* 0x000ee8000c1e1300 */
[----:B------:R-:W3:Y:S04]  /*0800*/  LDG.E R14, desc[UR6][R2.64+0xc] ;  /* 0x00000c06020e7981 */ /* 0x000ee8000c1e1900 */
[----:B------:R-:W3:Y:S04]  /*0810*/  LDG.E.S8 R20, desc[UR6][R4.64+0x7] ;  /* 0x0000070604147981 */ /* 0x000ee8000c1e1300 */
[----:B------:R-:W3:Y:S04]  /*0820*/  LDG.E R13, desc[UR6][R2.64+0x10] ;  /* 0x00001006020d7981 */ /* 0x000ee8000c1e1900 */
[----:B------:R-:W3:Y:S04]  /*0830*/  LDG.E R22, desc[UR6][R2.64+0x14] ;  /* 0x0000140602167981 */ /* 0x000ee8000c1e1900 */
[----:B------:R-:W3:Y:S04]  /*0840*/  LDG.E R21, desc[UR6][R2.64+0x18] ;  /* 0x0000180602157981 */ /* 0x000ee8000c1e1900 */
[----:B------:R0:W3:Y:S01]  /*0850*/  LDG.E R19, desc[UR6][R2.64+0x1c] ;  /* 0x00001c0602137981 */ /* 0x0000e2000c1e1900 */
[----:B------:R-:W-:Y:S01]  /*0860*/  UIADD3 UR8, UP0, UR8, 0x8, URZ ;  /* 0x0000000808087890 */ /* 0x000fe2000ff1e03f */
[----:B------:R-:W-:Y:S01]  /*0870*/  PLOP3.LUT P0, PT, PT, PT, PT, 0x8, 0x0 ;  /* 0x000000000000781c */ /* 0x000fe20003f0e170 */
[----:B------:R-:W-:Y:S01]  /*0880*/  VIADD R8, R8, 0xfffffff8 ;  /* 0xfffffff808087836 */ /* 0x000fe20000000000 */
[----:B0-----:R-:W-:Y:S01]  /*0890*/  IADD3 R2, P1, R2, 0x20, RZ ;  /* 0x0000002002027810 */ /* 0x001fe20007f3e0ff */
[----:B------:R-:W-:-:S03]  /*08a0*/  UIADD3 UR4, UR4, 0x8, URZ ;  /* 0x0000000804047890 */ /* 0x000fc6000fffe03f */
[----:B------:R-:W-:Y:S01]  /*08b0*/  IADD3.X R3, RZ, R3, RZ, P1, !PT ;  /* 0x00000003ff037210 */ /* 0x000fe20000ffe4ff */
[----:B------:R-:W-:Y:S01]  /*08c0*/  UIADD3.X UR9, URZ, UR9, URZ, UP0, !UPT ;  /* 0x000000093f097290 */ /* 0x000fe200087fe43f */
[----:B----4-:R-:W0:Y:S08]  /*08d0*/  I2F.S16 R27, R27 ;  /* 0x0000001b001b7306 */ /* 0x010e300000101400 */
[----:B-----5:R-:W1:Y:S08]  /*08e0*/  I2F.S16 R25, R25 ;  /* 0x0000001900197306 */ /* 0x020e700000101400 */
[----:B--2---:R-:W2:Y:S01]  /*08f0*/  I2F.S16 R28, R28 ;  /* 0x0000001c001c7306 */ /* 0x004ea20000101400 */
[----:B0-----:R-:W-:-:S07]  /*0900*/  FFMA.FTZ R10, R27, R17, R10 ;  /* 0x000000111b0a7223 */ /* 0x001fce000001000a */
[----:B---3--:R-:W0:Y:S01]  /*0910*/  I2F.S16 R29, R26 ;  /* 0x0000001a001d7306 */ /* 0x008e220000101400 */
[----:B-1----:R-:W-:-:S07]  /*0920*/  FFMA.FTZ R5, R25, R16, R10 ;  /* 0x0000001019057223 */ /* 0x002fce000001000a */
[----:B------:R-:W1:Y:S01]  /*0930*/  I2F.S16 R18, R18 ;  /* 0x0000001200127306 */ /* 0x000e620000101400 */
[----:B--2---:R-:W-:-:S07]  /*0940*/  FFMA.FTZ R4, R28, R15, R5 ;  /* 0x0000000f1c047223 */ /* 0x004fce0000010005 */
[----:B------:R-:W2:Y:S01]  /*0950*/  I2F.S16 R17, R12 ;  /* 0x0000000c00117306 */ /* 0x000ea20000101400 */
[----:B0-----:R-:W-:-:S07]  /*0960*/  FFMA.FTZ R29, R29, R14, R4 ;  /* 0x0000000e1d1d7223 */ /* 0x001fce0000010004 */
[----:B------:R-:W0:Y:S01]  /*0970*/  I2F.S16 R11, R11 ;  /* 0x0000000b000b7306 */ /* 0x000e220000101400 */
[----:B-1----:R-:W-:-:S07]  /*0980*/  FFMA.FTZ R4, R18, R13, R29 ;  /* 0x0000000d12047223 */ /* 0x002fce000001001d */
[----:B------:R-:W1:Y:S01]  /*0990*/  I2F.S16 R5, R20 ;  /* 0x0000001400057306 */ /* 0x000e620000101400 */
[----:B--2---:R-:W-:-:S04]  /*09a0*/  FFMA.FTZ R4, R17, R22, R4 ;  /* 0x0000001611047223 */ /* 0x004fc80000010004 */
[----:B0-----:R-:W-:-:S04]  /*09b0*/  FFMA.FTZ R4, R11, R21, R4 ;  /* 0x000000150b047223 */ /* 0x001fc80000010004 */
[----:B-1----:R-:W-:-:S07]  /*09c0*/  FFMA.FTZ R10, R5, R19, R4 ;  /* 0x00000013050a7223 */ /* 0x002fce0000010004 */
.L_x_5:
[----:B------:R-:W-:-:S13]  /*09d0*/  ISETP.NE.OR P0, PT, R8, RZ, P0 ;  /* 0x000000ff0800720c */ /* 0x000fda0000705670 */
[----:B------:R-:W-:Y:S05]  /*09e0*/  @!P0 BRA `(.L_x_1) ;  /* 0x0000000000688947 */ /* 0x000fea0003800000 */
.L_x_2:
        /* <DEDUP_REMOVED lines=8> */
[----:B------:R-:W3:Y:S04]  /*0a70*/  LDG.E R16, desc[UR6][R2.64+0x8] ;  /* 0x0000080602107981 */ /* 0x000ee8000c1e1900 */
[----:B------:R0:W3:Y:S01]  /*0a80*/  LDG.E R18, desc[UR6][R2.64+0xc] ;  /* 0x00000c0602127981 */ /* 0x0000e2000c1e1900 */
[----:B------:R-:W-:-:S04]  /*0a90*/  IADD3 R8, R8, -0x4, RZ ;  /* 0xfffffffc08087810 */ /* 0x000fc80007ffe0ff */
[----:B------:R-:W-:Y:S01]  /*0aa0*/  ISETP.NE.AND P0, PT, R8, RZ, PT ;  /* 0x000000ff0800720c */ /* 0x000fe20003f05270 */
[----:B------:R-:W-:Y:S02]  /*0ab0*/  UIADD3 UR8, UP0, UR8, 0x4, URZ ;  /* 0x0000000408087890 */ /* 0x000fe4000ff1e03f */
[----:B------:R-:W-:Y:S01]  /*0ac0*/  UIADD3 UR4, UR4, 0x4, URZ ;  /* 0x0000000404047890 */ /* 0x000fe2000fffe03f */
[----:B0-----:R-:W-:Y:S01]  /*0ad0*/  IADD3 R2, P1, R2, 0x10, RZ ;  /* 0x0000001002027810 */ /* 0x001fe20007f3e0ff */
[----:B------:R-:W-:-:S03]  /*0ae0*/  UIADD3.X UR9, URZ, UR9, URZ, UP0, !UPT ;  /* 0x000000093f097290 */ /* 0x000fc600087fe43f */
[----:B------:R-:W-:Y:S01]  /*0af0*/  IADD3.X R3, RZ, R3, RZ, P1, !PT ;  /* 0x00000003ff037210 */ /* 0x000fe20000ffe4ff */
[----:B----4-:R-:W0:Y:S08]  /*0b00*/  I2F.S16 R11, R11 ;  /* 0x0000000b000b7306 */ /* 0x010e300000101400 */
[----:B-----5:R-:W1:Y:S08]  /*0b10*/  I2F.S16 R13, R13 ;  /* 0x0000000d000d7306 */ /* 0x020e700000101400 */
[----:B--2---:R-:W2:Y:S01]  /*0b20*/  I2F.S16 R15, R15 ;  /* 0x0000000f000f7306 */ /* 0x004ea20000101400 */
[----:B0-----:R-:W-:-:S07]  /*0b30*/  FFMA.FTZ R12, R11, R12, R10 ;  /* 0x0000000c0b0c7223 */ /* 0x001fce000001000a */
[----:B---3--:R-:W0:Y:S01]  /*0b40*/  I2F.S16 R17, R17 ;  /* 0x0000001100117306 */ /* 0x008e220000101400 */
[----:B-1----:R-:W-:-:S04]  /*0b50*/  FFMA.FTZ R12, R13, R14, R12 ;  /* 0x0000000e0d0c7223 */ /* 0x002fc8000001000c */
[----:B--2---:R-:W-:-:S04]  /*0b60*/  FFMA.FTZ R12, R15, R16, R12 ;  /* 0x000000100f0c7223 */ /* 0x004fc8000001000c */
[----:B0-----:R-:W-:Y:S01]  /*0b70*/  FFMA.FTZ R10, R17, R18, R12 ;  /* 0x00000012110a7223 */ /* 0x001fe2000001000c */
[----:B------:R-:W-:Y:S06]  /*0b80*/  @P0 BRA `(.L_x_2) ;  /* 0xfffffffc00980947 */ /* 0x000fec000383ffff */
.L_x_1:
[----:B------:R-:W-:-:S13]  /*0b90*/  ISETP.NE.AND P0, PT, R9, RZ, PT ;  /* 0x000000ff0900720c */ /* 0x000fda0003f05270 */
[----:B------:R-:W-:Y:S05]  /*0ba0*/  @!P0 BRA `(.L_x_0) ;  /* 0x0000000000608947 */ /* 0x000fea0003800000 */
[----:B------:R-:W0:Y:S01]  /*0bb0*/  LDC.64 R2, c[0x0][0x210] ;  /* 0x00008400ff027b82 */ /* 0x000e220000000a00 */
[-C--:B------:R-:W-:Y:S01]  /*0bc0*/  IMAD R4, R0, R6.reuse, UR4 ;  /* 0x0000000400047e24 */ /* 0x080fe2000f8e0206 */
[----:B------:R-:W-:Y:S01]  /*0bd0*/  ULDC.64 UR8, c[0x0][0x218] ;  /* 0x0000860000087ab9 */ /* 0x000fe20000000a00 */
[----:B------:R-:W-:-:S03]  /*0be0*/  IMAD R5, R7, R6, UR4 ;  /* 0x0000000407057e24 */ /* 0x000fc6000f8e0206 */
[----:B------:R-:W-:-:S04]  /*0bf0*/  IADD3 R12, P0, R4, UR8, RZ ;  /* 0x00000008040c7c10 */ /* 0x000fc8000ff1e0ff */
[----:B------:R-:W-:Y:S01]  /*0c00*/  LEA.HI.X.SX32 R13, R4, UR9, 0x1, P0 ;  /* 0x00000009040d7c11 */ /* 0x000fe200080f0eff */
[----:B0-----:R-:W-:-:S04]  /*0c10*/  IMAD.WIDE R2, R5, 0x4, R2 ;  /* 0x0000000405027825 */ /* 0x001fc800078e0202 */
[----:B------:R-:W-:Y:S01]  /*0c20*/  IMAD.MOV.U32 R11, RZ, RZ, R3 ;  /* 0x000000ffff0b7224 */ /* 0x000fe200078e0003 */
[----:B------:R-:W-:-:S07]  /*0c30*/  MOV R8, R2 ;  /* 0x0000000200087202 */ /* 0x000fce0000000f00 */
.L_x_6:
[----:B------:R-:W-:Y:S02]  /*0c40*/  MOV R2, R12 ;  /* 0x0000000c00027202 */ /* 0x000fe40000000f00 */
[----:B------:R-:W-:-:S05]  /*0c50*/  MOV R3, R13 ;  /* 0x0000000d00037202 */ /* 0x000fca0000000f00 */
[----:B------:R0:W2:Y:S02]  /*0c60*/  LDG.E.S8 R4, desc[UR6][R2.64] ;  /* 0x0000000602047981 */ /* 0x0000a4000c1e1300 */
[----:B0-----:R-:W-:Y:S01]  /*0c70*/  MOV R2, R8 ;  /* 0x0000000800027202 */ /* 0x001fe20000000f00 */
[----:B------:R-:W-:-:S05]  /*0c80*/  IMAD.MOV.U32 R3, RZ, RZ, R11 ;  /* 0x000000ffff037224 */ /* 0x000fca00078e000b */
[----:B------:R-:W3:Y:S01]  /*0c90*/  LDG.E R6, desc[UR6][R2.64] ;  /* 0x0000000602067981 */ /* 0x000ee2000c1e1900 */
[----:B------:R-:W-:Y:S02]  /*0ca0*/  IADD3 R9, R9, -0x1, RZ ;  /* 0xffffffff09097810 */ /* 0x000fe40007ffe0ff */
[----:B------:R-:W-:Y:S02]  /*0cb0*/  IADD3 R12, P1, R12, 0x1, RZ ;  /* 0x000000010c0c7810 */ /* 0x000fe40007f3e0ff */
[----:B------:R-:W-:Y:S02]  /*0cc0*/  ISETP.NE.AND P0, PT, R9, RZ, PT ;  /* 0x000000ff0900720c */ /* 0x000fe40003f05270 */
[----:B------:R-:W-:Y:S02]  /*0cd0*/  IADD3 R8, P2, R8, 0x4, RZ ;  /* 0x0000000408087810 */ /* 0x000fe40007f5e0ff */
[----:B------:R-:W-:Y:S02]  /*0ce0*/  IADD3.X R13, RZ, R13, RZ, P1, !PT ;  /* 0x0000000dff0d7210 */ /* 0x000fe40000ffe4ff */
[----:B------:R-:W-:Y:S01]  /*0cf0*/  IADD3.X R11, RZ, R11, RZ, P2, !PT ;  /* 0x0000000bff0b7210 */ /* 0x000fe200017fe4ff */
[----:B--2---:R-:W3:Y:S02]  /*0d00*/  I2F.S16 R5, R4 ;  /* 0x0000000400057306 */ /* 0x004ee40000101400 */
[----:B---3--:R-:W-:-:S04]  /*0d10*/  FFMA.FTZ R10, R5, R6, R10 ;  /* 0x00000006050a7223 */ /* 0x008fc8000001000a */
[----:B------:R-:W-:Y:S05]  /*0d20*/  @P0 BRA `(.L_x_6) ;  /* 0xfffffffc00c40947 */ /* 0x000fea000383ffff */
.L_x_0:
[----:B------:R-:W0:Y:S08]  /*0d30*/  LDC.64 R2, c[0x0][0x220] ;  /* 0x00008800ff027b82 */ /* 0x000e300000000a00 */
[----:B------:R-:W1:Y:S01]  /*0d40*/  LDC.64 R4, c[0x0][0x228] ;  /* 0x00008a00ff047b82 */ /* 0x000e620000000a00 */
[----:B0-----:R-:W-:-:S06]  /*0d50*/  IMAD.WIDE R2, R0, 0x4, R2 ;  /* 0x0000000400027825 */ /* 0x001fcc00078e0202 */
[----:B------:R-:W2:Y:S01]  /*0d60*/  LDG.E R3, desc[UR6][R2.64] ;  /* 0x0000000602037981 */ /* 0x000ea2000c1e1900 */
[----:B------:R-:W-:-:S04]  /*0d70*/  IMAD R7, R7, UR5, R0 ;  /* 0x0000000507077c24 */ /* 0x000fc8000f8e0200 */
[----:B-1----:R-:W-:-:S04]  /*0d80*/  IMAD.WIDE R4, R7, 0x4, R4 ;  /* 0x0000000407047825 */ /* 0x002fc800078e0204 */
[----:B--2---:R-:W-:-:S05]  /*0d90*/  FMUL.FTZ R7, R3, R10 ;  /* 0x0000000a03077220 */ /* 0x004fca0000410000 */
[----:B------:R-:W-:Y:S01]  /*0da0*/  STG.E desc[UR6][R4.64], R7 ;  /* 0x0000000704007986 */ /* 0x000fe2000c101906 */
[----:B------:R-:W-:Y:S05]  /*0db0*/  EXIT ;  /* 0x000000000000794d */ /* 0x000fea0003800000 */
.L_x_7:
[----:B------:R-:W-:-:S00]  /*0dc0*/  BRA `(.L_x_7) ;  /* 0xfffffffc00fc7947 */ /* 0x000fc0000383ffff */
[----:B------:R-:W-:-:S00]  /*0dd0*/  NOP ;  /* 0x0000000000007918 */ /* 0x000fc00000000000 */
        /* <DEDUP_REMOVED lines=10> */
.L_x_8:


//--------------------- .nv.shared.reserved.0     --------------------------
	.section	.nv.shared.reserved.0,"aw",@nobits
	.weak		__nv_reservedSMEM_offset_0_alias
	.size		__nv_reservedSMEM_offset_0_alias, 0, 0
	.other		__nv_reservedSMEM_offset_0_alias,@"STO_CUDA_RESERVED_SHARED STV_DEFAULT"
__nv_reservedSMEM_offset_0_alias:
	.zero		0


//--------------------- .nv.global                --------------------------
	.section	.nv.global,"aw",@nobits
.nv.global:
	.type		_ZN39_INTERNAL_fa692857_9_int8mm_cu_1fafbbe54cuda3std3__48in_placeE,@object
	.size		_ZN39_INTERNAL_fa692857_9_int8mm_cu_1fafbbe54cuda3std3__48in_placeE,(_ZN39_INTERNAL_fa692857_9_int8mm_cu_1fafbbe54cuda3std6ranges3__45__cpo8distanceE - _ZN39_INTERNAL_fa692857_9_int8mm_cu_1fafbbe54cuda3std3__48in_placeE)
_ZN39_INTERNAL_fa692857_9_int8mm_cu_1fafbbe54cuda3std3__48in_placeE:
	.zero		1
	.type		_ZN39_INTERNAL_fa692857_9_int8mm_cu_1fafbbe54cuda3std6ranges3__45__cpo8distanceE,@object
	.size		_ZN39_INTERNAL_fa692857_9_int8mm_cu_1fafbbe54cuda3std6ranges3__45__cpo8distanceE,(_ZN39_INTERNAL_fa692857_9_int8mm_cu_1fafbbe54cuda3std3__45__cpo6cbeginE - _ZN39_INTERNAL_fa692857_9_int8mm_cu_1fafbbe54cuda3std6ranges3__45__cpo8distanceE)
_ZN39_INTERNAL_fa692857_9_int8mm_cu_1fafbbe54cuda3std6ranges3__45__cpo8distanceE:
	.zero		1
	.type		_ZN39_INTERNAL_fa692857_9_int8mm_cu_1fafbbe54cuda3std3__45__cpo6cbeginE,@object
	.size		_ZN39_INTERNAL_fa692857_9_int8mm_cu_1fafbbe54cuda3std3__45__cpo6cbeginE,(_ZN39_INTERNAL_fa692857_9_int8mm_cu_1fafbbe54cuda3std6ranges3__45__cpo7advanceE - _ZN39_INTERNAL_fa692857_9_int8mm_cu_1fafbbe54cuda3std3__45__cpo6cbeginE)
_ZN39_INTERNAL_fa692857_9_int8mm_cu_1fafbbe54cuda3std3__45__cpo6cbeginE:
	.zero		1
	.type		_ZN39_INTERNAL_fa692857_9_int8mm_cu_1fafbbe54cuda3std6ranges3__45__cpo7advanceE,@object
	.size		_ZN39_INTERNAL_fa692857_9_int8mm_cu_1fafbbe54cuda3std6ranges3__45__cpo7advanceE,(_ZN39_INTERNAL_fa692857_9_int8mm_cu_1fafbbe54cuda3std3__45__cpo7crbeginE - _ZN39_INTERNAL_fa692857_9_int8mm_cu_1fafbbe54cuda3std6ranges3__45__cpo7advanceE)
_ZN39_INTERNAL_fa692857_9_int8mm_cu_1fafbbe54cuda3std6ranges3__45__cpo7advanceE:
	.zero		1
	.type		_ZN39_INTERNAL_fa692857_9_int8mm_cu_1fafbbe54cuda3std3__45__cpo7crbeginE,@object
	.size		_ZN39_INTERNAL_fa692857_9_int8mm_cu_1fafbbe54cuda3std3__45__cpo7crbeginE,(_ZN39_INTERNAL_fa692857_9_int8mm_cu_1fafbbe54cuda3std6ranges3__45__cpo4dataE - _ZN39_INTERNAL_fa692857_9_int8mm_cu_1fafbbe54cuda3std3__45__cpo7crbeginE)
_ZN39_INTERNAL_fa692857_9_int8mm_cu_1fafbbe54cuda3std3__45__cpo7crbeginE:
	.zero		1
	.type		_ZN39_INTERNAL_fa692857_9_int8mm_cu_1fafbbe54cuda3std6ranges3__45__cpo4dataE,@object
	.size		_ZN39_INTERNAL_fa692857_9_int8mm_cu_1fafbbe54cuda3std6ranges3__45__cpo4dataE,(_ZN39_INTERNAL_fa692857_9_int8mm_cu_1fafbbe54cuda3std6ranges3__45__cpo5beginE - _ZN39_INTERNAL_fa692857_9_int8mm_cu_1fafbbe54cuda3std6ranges3__45__cpo4dataE)
_ZN39_INTERNAL_fa692857_9_int8mm_cu_1fafbbe54cuda3std6ranges3__45__cpo4dataE:
	.zero		1
	.type		_ZN39_INTERNAL_fa692857_9_int8mm_cu_1fafbbe54cuda3std6ranges3__45__cpo5beginE,@object
	.size		_ZN39_INTERNAL_fa692857_9_int8mm_cu_1fafbbe54cuda3std6ranges3__45__cpo5beginE,(_ZN39_INTERNAL_fa692857_9_int8mm_cu_1fafbbe54cuda3std3__441_GLOBAL__N__fa692857_9_int8mm_cu_1fafbbe56ignoreE - _ZN39_INTERNAL_fa692857_9_int8mm_cu_1fafbbe54cuda3std6ranges3__45__cpo5beginE)
_ZN39_INTERNAL_fa692857_9_int8mm_cu_1fafbbe54cuda3std6ranges3__45__cpo5beginE:
	.zero		1
	.type		_ZN39_INTERNAL_fa692857_9_int8mm_cu_1fafbbe54cuda3std3__441_GLOBAL__N__fa692857_9_int8mm_cu_1fafbbe56ignoreE,@object
	.size		_ZN39_INTERNAL_fa692857_9_int8mm_cu_1fafbbe54cuda3std3__441_GLOBAL__N__fa692857_9_int8mm_cu_1fafbbe56ignoreE,(_ZN39_INTERNAL_fa692857_9_int8mm_cu_1fafbbe54cuda3std6ranges3__45__cpo4sizeE - _ZN39_INTERNAL_fa692857_9_int8mm_cu_1fafbbe54cuda3std3__441_GLOBAL__N__fa692857_9_int8mm_cu_1fafbbe56ignoreE)
_ZN39_INTERNAL_fa692857_9_int8mm_cu_1fafbbe54cuda3std3__441_GLOBAL__N__fa692857_9_int8mm_cu_1fafbbe56ignoreE:
	.zero		1
	.type		_ZN39_INTERNAL_fa692857_9_int8mm_cu_1fafbbe54cuda3std6ranges3__45__cpo4sizeE,@object
	.size		_ZN39_INTERNAL_fa692857_9_int8mm_cu_1fafbbe54cuda3std6ranges3__45__cpo4sizeE,(_ZN39_INTERNAL_fa692857_9_int8mm_cu_1fafbbe54cuda3std3__45__cpo5beginE - _ZN39_INTERNAL_fa692857_9_int8mm_cu_1fafbbe54cuda3std6ranges3__45__cpo4sizeE)
_ZN39_INTERNAL_fa692857_9_int8mm_cu_1fafbbe54cuda3std6ranges3__45__cpo4sizeE:
	.zero		1
	.type		_ZN39_INTERNAL_fa692857_9_int8mm_cu_1fafbbe54cuda3std3__45__cpo5beginE,@object
	.size		_ZN39_INTERNAL_fa692857_9_int8mm_cu_1fafbbe54cuda3std3__45__cpo5beginE,(_ZN39_INTERNAL_fa692857_9_int8mm_cu_1fafbbe54cuda3std6ranges3__45__cpo6cbeginE - _ZN39_INTERNAL_fa692857_9_int8mm_cu_1fafbbe54cuda3std3__45__cpo5beginE)
_ZN39_INTERNAL_fa692857_9_int8mm_cu_1fafbbe54cuda3std3__45__cpo5beginE:
	.zero		1
	.type		_ZN39_INTERNAL_fa692857_9_int8mm_cu_1fafbbe54cuda3std6ranges3__45__cpo6cbeginE,@object
	.size		_ZN39_INTERNAL_fa692857_9_int8mm_cu_1fafbbe54cuda3std6ranges3__45__cpo6cbeginE,(_ZN39_INTERNAL_fa692857_9_int8mm_cu_1fafbbe54cuda3std3__45__cpo6rbeginE - _ZN39_INTERNAL_fa692857_9_int8mm_cu_1fafbbe54cuda3std6ranges3__45__cpo6cbeginE)
_ZN39_INTERNAL_fa692857_9_int8mm_cu_1fafbbe54cuda3std6ranges3__45__cpo6cbeginE:
	.zero		1
	.type		_ZN39_INTERNAL_fa692857_9_int8mm_cu_1fafbbe54cuda3std3__45__cpo6rbeginE,@object
	.size		_ZN39_INTERNAL_fa692857_9_int8mm_cu_1fafbbe54cuda3std3__45__cpo6rbeginE,(_ZN39_INTERNAL_fa692857_9_int8mm_cu_1fafbbe54cuda3std6ranges3__45__cpo4nextE - _ZN39_INTERNAL_fa692857_9_int8mm_cu_1fafbbe54cuda3std3__45__cpo6rbeginE)
_ZN39_INTERNAL_fa692857_9_int8mm_cu_1fafbbe54cuda3std3__45__cpo6rbeginE:
	.zero		1
	.type		_ZN39_INTERNAL_fa692857_9_int8mm_cu_1fafbbe54cuda3std6ranges3__45__cpo4nextE,@object
	.size		_ZN39_INTERNAL_fa692857_9_int8mm_cu_1fafbbe54cuda3std6ranges3__45__cpo4nextE,(_ZN39_INTERNAL_fa692857_9_int8mm_cu_1fafbbe54cuda3std6ranges3__45__cpo4swapE - _ZN39_INTERNAL_fa692857_9_int8mm_cu_1fafbbe54cuda3std6ranges3__45__cpo4nextE)
_ZN39_INTERNAL_fa692857_9_int8mm_cu_1fafbbe54cuda3std6ranges3__45__cpo4nextE:
	.zero		1
	.type		_ZN39_INTERNAL_fa692857_9_int8mm_cu_1fafbbe54cuda3std6ranges3__45__cpo4swapE,@object
	.size		_ZN39_INTERNAL_fa692857_9_int8mm_cu_1fafbbe54cuda3std6ranges3__45__cpo4swapE,(_ZN39_INTERNAL_fa692857_9_int8mm_cu_1fafbbe54cuda3std3__420unreachable_sentinelE - _ZN39_INTERNAL_fa692857_9_int8mm_cu_1fafbbe54cuda3std6ranges3__45__cpo4swapE)
_ZN39_INTERNAL_fa692857_9_int8mm_cu_1fafbbe54cuda3std6ranges3__45__cpo4swapE:
	.zero		1
	.type		_ZN39_INTERNAL_fa692857_9_int8mm_cu_1fafbbe54cuda3std3__420unreachable_sentinelE,@object
	.size		_ZN39_INTERNAL_fa692857_9_int8mm_cu_1fafbbe54cuda3std3__420unreachable_sentinelE,(_ZN39_INTERNAL_fa692857_9_int8mm_cu_1fafbbe56thrust23THRUST_300001_SM_900_NS6system6detail10sequential3seqE - _ZN39_INTERNAL_fa692857_9_int8mm_cu_1fafbbe54cuda3std3__420unreachable_sentinelE)
_ZN39_INTERNAL_fa692857_9_int8mm_cu_1fafbbe54cuda3std3__420unreachable_sentinelE:
	.zero		1
	.type		_ZN39_INTERNAL_fa692857_9_int8mm_cu_1fafbbe56thrust23THRUST_300001_SM_900_NS6system6detail10sequential3seqE,@object
	.size		_ZN39_INTERNAL_fa692857_9_int8mm_cu_1fafbbe56thrust23THRUST_300001_SM_900_NS6system6detail10sequential3seqE,(_ZN39_INTERNAL_fa692857_9_int8mm_cu_1fafbbe54cuda3std3__45__cpo4cendE - _ZN39_INTERNAL_fa692857_9_int8mm_cu_1fafbbe56thrust23THRUST_300001_SM_900_NS6system6detail10sequential3seqE)
_ZN39_INTERNAL_fa692857_9_int8mm_cu_1fafbbe56thrust23THRUST_300001_SM_900_NS6system6detail10sequential3seqE:
	.zero		1
	.type		_ZN39_INTERNAL_fa692857_9_int8mm_cu_1fafbbe54cuda3std3__45__cpo4cendE,@object
	.size		_ZN39_INTERNAL_fa692857_9_int8mm_cu_1fafbbe54cuda3std3__45__cpo4cendE,(_ZN39_INTERNAL_fa692857_9_int8mm_cu_1fafbbe54cuda3std6ranges3__45__cpo9iter_swapE - _ZN39_INTERNAL_fa692857_9_int8mm_cu_1fafbbe54cuda3std3__45__cpo4cendE)
_ZN39_INTERNAL_fa692857_9_int8mm_cu_1fafbbe54cuda3std3__45__cpo4cendE:
	.zero		1
	.type		_ZN39_INTERNAL_fa692857_9_int8mm_cu_1fafbbe54cuda3std6ranges3__45__cpo9iter_swapE,@object
	.size		_ZN39_INTERNAL_fa692857_9_int8mm_cu_1fafbbe54cuda3std6ranges3__45__cpo9iter_swapE,(_ZN39_INTERNAL_fa692857_9_int8mm_cu_1fafbbe54cuda3std3__45__cpo5crendE - _ZN39_INTERNAL_fa692857_9_int8mm_cu_1fafbbe54cuda3std6ranges3__45__cpo9iter_swapE)
_ZN39_INTERNAL_fa692857_9_int8mm_cu_1fafbbe54cuda3std6ranges3__45__cpo9iter_swapE:
	.zero		1
	.type		_ZN39_INTERNAL_fa692857_9_int8mm_cu_1fafbbe54cuda3std3__45__cpo5crendE,@object
	.size		_ZN39_INTERNAL_fa692857_9_int8mm_cu_1fafbbe54cuda3std3__45__cpo5crendE,(_ZN39_INTERNAL_fa692857_9_int8mm_cu_1fafbbe54cuda3std6ranges3__45__cpo5cdataE - _ZN39_INTERNAL_fa692857_9_int8mm_cu_1fafbbe54cuda3std3__45__cpo5crendE)
_ZN39_INTERNAL_fa692857_9_int8mm_cu_1fafbbe54cuda3std3__45__cpo5crendE:
	.zero		1
	.type		_ZN39_INTERNAL_fa692857_9_int8mm_cu_1fafbbe54cuda3std6ranges3__45__cpo5cdataE,@object
	.size		_ZN39_INTERNAL_fa692857_9_int8mm_cu_1fafbbe54cuda3std6ranges3__45__cpo5cdataE,(_ZN39_INTERNAL_fa692857_9_int8mm_cu_1fafbbe54cuda3std6ranges3__45__cpo3endE - _ZN39_INTERNAL_fa692857_9_int8mm_cu_1fafbbe54cuda3std6ranges3__45__cpo5cdataE)
_ZN39_INTERNAL_fa692857_9_int8mm_cu_1fafbbe54cuda3std6ranges3__45__cpo5cdataE:
	.zero		1
	.type		_ZN39_INTERNAL_fa692857_9_int8mm_cu_1fafbbe54cuda3std6ranges3__45__cpo3endE,@object
	.size		_ZN39_INTERNAL_fa692857_9_int8mm_cu_1fafbbe54cuda3std6ranges3__45__cpo3endE,(_ZN39_INTERNAL_fa692857_9_int8mm_cu_1fafbbe54cuda3std3__419piecewise_constructE - _ZN39_INTERNAL_fa692857_9_int8mm_cu_1fafbbe54cuda3std6ranges3__45__cpo3endE)
_ZN39_INTERNAL_fa692857_9_int8mm_cu_1fafbbe54cuda3std6ranges3__45__cpo3endE:
	.zero		1
	.type		_ZN39_INTERNAL_fa692857_9_int8mm_cu_1fafbbe54cuda3std3__419piecewise_constructE,@object
	.size		_ZN39_INTERNAL_fa692857_9_int8mm_cu_1fafbbe54cuda3std3__419piecewise_constructE,(_ZN39_INTERNAL_fa692857_9_int8mm_cu_1fafbbe54cuda3std6ranges3__45__cpo5ssizeE - _ZN39_INTERNAL_fa692857_9_int8mm_cu_1fafbbe54cuda3std3__419piecewise_constructE)
_ZN39_INTERNAL_fa692857_9_int8mm_cu_1fafbbe54cuda3std3__419piecewise_constructE:
	.zero		1
	.type		_ZN39_INTERNAL_fa692857_9_int8mm_cu_1fafbbe54cuda3std6ranges3__45__cpo5ssizeE,@object
	.size		_ZN39_INTERNAL_fa692857_9_int8mm_cu_1fafbbe54cuda3std6ranges3__45__cpo5ssizeE,(_ZN39_INTERNAL_fa692857_9_int8mm_cu_1fafbbe54cuda3std3__45__cpo3endE - _ZN39_INTERNAL_fa692857_9_int8mm_cu_1fafbbe54cuda3std6ranges3__45__cpo5ssizeE)
_ZN39_INTERNAL_fa692857_9_int8mm_cu_1fafbbe54cuda3std6ranges3__45__cpo5ssizeE:
	.zero		1
	.type		_ZN39_INTERNAL_fa692857_9_int8mm_cu_1fafbbe54cuda3std3__45__cpo3endE,@object
	.size		_ZN39_INTERNAL_fa692857_9_int8mm_cu_1fafbbe54cuda3std3__45__cpo3endE,(_ZN39_INTERNAL_fa692857_9_int8mm_cu_1fafbbe54cuda3std6ranges3__45__cpo4cendE - _ZN39_INTERNAL_fa692857_9_int8mm_cu_1fafbbe54cuda3std3__45__cpo3endE)
_ZN39_INTERNAL_fa692857_9_int8mm_cu_1fafbbe54cuda3std3__45__cpo3endE:
	.zero		1
	.type		_ZN39_INTERNAL_fa692857_9_int8mm_cu_1fafbbe54cuda3std6ranges3__45__cpo4cendE,@object
	.size		_ZN39_INTERNAL_fa692857_9_int8mm_cu_1fafbbe54cuda3std6ranges3__45__cpo4cendE,(_ZN39_INTERNAL_fa692857_9_int8mm_cu_1fafbbe54cuda3std3__45__cpo4rendE - _ZN39_INTERNAL_fa692857_9_int8mm_cu_1fafbbe54cuda3std6ranges3__45__cpo4cendE)
_ZN39_INTERNAL_fa692857_9_int8mm_cu_1fafbbe54cuda3std6ranges3__45__cpo4cendE:
	.zero		1
	.type		_ZN39_INTERNAL_fa692857_9_int8mm_cu_1fafbbe54cuda3std3__45__cpo4rendE,@object
	.size		_ZN39_INTERNAL_fa692857_9_int8mm_cu_1fafbbe54cuda3std3__45__cpo4rendE,(_ZN39_INTERNAL_fa692857_9_int8mm_cu_1fafbbe54cuda3std6ranges3__45__cpo4prevE - _ZN39_INTERNAL_fa692857_9_int8mm_cu_1fafbbe54cuda3std3__45__cpo4rendE)
_ZN39_INTERNAL_fa692857_9_int8mm_cu_1fafbbe54cuda3std3__45__cpo4rendE:
	.zero		1
	.type		_ZN39_INTERNAL_fa692857_9_int8mm_cu_1fafbbe54cuda3std6ranges3__45__cpo4prevE,@object
	.size		_ZN39_INTERNAL_fa692857_9_int8mm_cu_1fafbbe54cuda3std6ranges3__45__cpo4prevE,(_ZN39_INTERNAL_fa692857_9_int8mm_cu_1fafbbe54cuda3std6ranges3__45__cpo9iter_moveE - _ZN39_INTERNAL_fa692857_9_int8mm_cu_1fafbbe54cuda3std6ranges3__45__cpo4prevE)
_ZN39_INTERNAL_fa692857_9_int8mm_cu_1fafbbe54cuda3std6ranges3__45__cpo4prevE:
	.zero		1
	.type		_ZN39_INTERNAL_fa692857_9_int8mm_cu_1fafbbe54cuda3std6ranges3__45__cpo9iter_moveE,@object
	.size		_ZN39_INTERNAL_fa692857_9_int8mm_cu_1fafbbe54cuda3std6ranges3__45__cpo9iter_moveE,(.L_13 - _ZN39_INTERNAL_fa692857_9_int8mm_cu_1fafbbe54cuda3std6ranges3__45__cpo9iter_moveE)
_ZN39_INTERNAL_fa692857_9_int8mm_cu_1fafbbe54cuda3std6ranges3__45__cpo9iter_moveE:
	.zero		1
.L_13:


//--------------------- .nv.constant0._ZN2at6native25weight_int8pack_mm_kernelEPKfPKaS2_Pfiii --------------------------
	.section	.nv.constant0._ZN2at6native25weight_int8pack_mm_kernelEPKfPKaS2_Pfiii,"a",@progbits
	.sectionflags	@""
	.align	4
.nv.constant0._ZN2at6native25weight_int8pack_mm_kernelEPKfPKaS2_Pfiii:
	.zero		572


//--------------------- SYMBOLS --------------------------

	.type		.nv.reservedSmem.offset0,@object
	.size		.nv.reservedSmem.offset0,0x4
